	.headerflags	@"EF_CUDA_TEXMODE_UNIFIED EF_CUDA_64BIT_ADDRESS EF_CUDA_ACCELERATORS EF_CUDA_SM90 EF_CUDA_VIRTUAL_SM(EF_CUDA_SM90)"
	.elftype	@"ET_EXEC"


//--------------------- .nv.info                  --------------------------
	.section	.nv.info,"",@"SHT_CUDA_INFO"
	.align	4


	//----- nvinfo : EIATTR_REGCOUNT
	.align		4
        /*0000*/ 	.byte	0x04, 0x2f
        /*0002*/ 	.short	(.L_3 - .L_2)
	.align		4
.L_2:
        /*0004*/ 	.word	index@(triton_poi_fused__native_batch_norm_legit_no_training_relu_3)
        /*0008*/ 	.word	0x00000012


	//----- nvinfo : EIATTR_MIN_STACK_SIZE
	.align		4
.L_3:
        /*000c*/ 	.byte	0x04, 0x12
        /*000e*/ 	.short	(.L_5 - .L_4)
	.align		4
.L_4:
        /*0010*/ 	.word	index@(triton_poi_fused__native_batch_norm_legit_no_training_relu_3)
        /*0014*/ 	.word	0x00000000


	//----- nvinfo : EIATTR_FRAME_SIZE
	.align		4
.L_5:
        /*0018*/ 	.byte	0x04, 0x11
        /*001a*/ 	.short	(.L_7 - .L_6)
	.align		4
.L_6:
        /*001c*/ 	.word	index@(triton_poi_fused__native_batch_norm_legit_no_training_relu_3)
        /*0020*/ 	.word	0x00000000


	//----- nvinfo : EIATTR_MIN_STACK_SIZE
	.align		4
.L_7:
        /*0024*/ 	.byte	0x04, 0x12
        /*0026*/ 	.short	(.L_9 - .L_8)
	.align		4
.L_8:
        /*0028*/ 	.word	index@(triton_poi_fused__native_batch_norm_legit_no_training_relu_3)
        /*002c*/ 	.word	0x00000000
.L_9:


//--------------------- .nv.info.triton_poi_fused__native_batch_norm_legit_no_training_relu_3 --------------------------
	.section	.nv.info.triton_poi_fused__native_batch_norm_legit_no_training_relu_3,"",@"SHT_CUDA_INFO"
	.sectionflags	@""
	.align	4


	//----- nvinfo : EIATTR_CUDA_API_VERSION
	.align		4
        /*0000*/ 	.byte	0x04, 0x37
        /*0002*/ 	.short	(.L_11 - .L_10)
.L_10:
        /*0004*/ 	.word	0x0000007c


	//----- nvinfo : EIATTR_KPARAM_INFO
	.align		4
.L_11:
        /*0008*/ 	.byte	0x04, 0x17
        /*000a*/ 	.short	(.L_13 - .L_12)
.L_12:
        /*000c*/ 	.word	0x00000000
        /*0010*/ 	.short	0x0006
        /*0012*/ 	.short	0x0030
        /*0014*/ 	.byte	0x00, 0xf0, 0x11, 0x00


	//----- nvinfo : EIATTR_KPARAM_INFO
	.align		4
.L_13:
        /*0018*/ 	.byte	0x04, 0x17
        /*001a*/ 	.short	(.L_15 - .L_14)
.L_14:
        /*001c*/ 	.word	0x00000000
        /*0020*/ 	.short	0x0005
        /*0022*/ 	.short	0x0028
        /*0024*/ 	.byte	0x00, 0xf4, 0x21, 0x00


	//----- nvinfo : EIATTR_KPARAM_INFO
	.align		4
.L_15:
        /*0028*/ 	.byte	0x04, 0x17
        /*002a*/ 	.short	(.L_17 - .L_16)
.L_16:
        /*002c*/ 	.word	0x00000000
        /*0030*/ 	.short	0x0004
        /*0032*/ 	.short	0x0020
        /*0034*/ 	.byte	0x00, 0xf4, 0x21, 0x00


	//----- nvinfo : EIATTR_KPARAM_INFO
	.align		4
.L_17:
        /*0038*/ 	.byte	0x04, 0x17
        /*003a*/ 	.short	(.L_19 - .L_18)
.L_18:
        /*003c*/ 	.word	0x00000000
        /*0040*/ 	.short	0x0003
        /*0042*/ 	.short	0x0018
        /*0044*/ 	.byte	0x00, 0xf4, 0x21, 0x00


	//----- nvinfo : EIATTR_KPARAM_INFO
	.align		4
.L_19:
        /*0048*/ 	.byte	0x04, 0x17
        /*004a*/ 	.short	(.L_21 - .L_20)
.L_20:
        /*004c*/ 	.word	0x00000000
        /*0050*/ 	.short	0x0002
        /*0052*/ 	.short	0x0010
        /*0054*/ 	.byte	0x00, 0xf4, 0x21, 0x00


	//----- nvinfo : EIATTR_KPARAM_INFO
	.align		4
.L_21:
        /*0058*/ 	.byte	0x04, 0x17
        /*005a*/ 	.short	(.L_23 - .L_22)
.L_22:
        /*005c*/ 	.word	0x00000000
        /*0060*/ 	.short	0x0001
        /*0062*/ 	.short	0x0008
        /*0064*/ 	.byte	0x00, 0xf4, 0x21, 0x00


	//----- nvinfo : EIATTR_KPARAM_INFO
	.align		4
.L_23:
        /*0068*/ 	.byte	0x04, 0x17
        /*006a*/ 	.short	(.L_25 - .L_24)
.L_24:
        /*006c*/ 	.word	0x00000000
        /*0070*/ 	.short	0x0000
        /*0072*/ 	.short	0x0000
        /*0074*/ 	.byte	0x00, 0xf4, 0x21, 0x00


	//----- nvinfo : EIATTR_SPARSE_MMA_MASK
	.align		4
.L_25:
        /*0078*/ 	.byte	0x03, 0x50
        /*007a*/ 	.short	0x0000


	//----- nvinfo : EIATTR_MAXREG_COUNT
	.align		4
        /*007c*/ 	.byte	0x03, 0x1b
        /*007e*/ 	.short	0x00ff


	//----- nvinfo : EIATTR_EXIT_INSTR_OFFSETS
	.align		4
        /*0080*/ 	.byte	0x04, 0x1c
        /*0082*/ 	.short	(.L_27 - .L_26)


	//   ....[0]....
.L_26:
        /*0084*/ 	.word	0x000003d0


	//----- nvinfo : EIATTR_REQNTID
	.align		4
.L_27:
        /*0088*/ 	.byte	0x04, 0x10
        /*008a*/ 	.short	(.L_29 - .L_28)
.L_28:
        /*008c*/ 	.word	0x00000080
        /*0090*/ 	.word	0x00000001
        /*0094*/ 	.word	0x00000001


	//----- nvinfo : EIATTR_CBANK_PARAM_SIZE
	.align		4
.L_29:
        /*0098*/ 	.byte	0x03, 0x19
        /*009a*/ 	.short	0x0034


	//----- nvinfo : EIATTR_PARAM_CBANK
	.align		4
        /*009c*/ 	.byte	0x04, 0x0a
        /*009e*/ 	.short	(.L_31 - .L_30)
	.align		4
.L_30:
        /*00a0*/ 	.word	index@(.nv.constant0.triton_poi_fused__native_batch_norm_legit_no_training_relu_3)
        /*00a4*/ 	.short	0x0210
        /*00a6*/ 	.short	0x0034


	//----- nvinfo : EIATTR_SW_WAR
	.align		4
.L_31:
        /*00a8*/ 	.byte	0x04, 0x36
        /*00aa*/ 	.short	(.L_33 - .L_32)
.L_32:
        /*00ac*/ 	.word	0x00000008
.L_33:


//--------------------- .nv.callgraph             --------------------------
	.section	.nv.callgraph,"",@"SHT_CUDA_CALLGRAPH"
	.align	4
	.sectionentsize	8
	.align		4
        /*0000*/ 	.word	0x00000000
	.align		4
        /*0004*/ 	.word	0xffffffff
	.align		4
        /*0008*/ 	.word	0x00000000
	.align		4
        /*000c*/ 	.word	0xfffffffe
	.align		4
        /*0010*/ 	.word	0x00000000
	.align		4
        /*0014*/ 	.word	0xfffffffd
	.align		4
        /*0018*/ 	.word	0x00000000
	.align		4
        /*001c*/ 	.word	0xfffffffc


//--------------------- .nv.constant4             --------------------------
	.section	.nv.constant4,"a",@progbits
	.align	8
	.align		8
.nv.constant4:
        /*0000*/ 	.dword	_$_str
	.align		8
        /*0008*/ 	.dword	_$_str_$_2


//--------------------- .text.triton_poi_fused__native_batch_norm_legit_no_training_relu_3 --------------------------
	.section	.text.triton_poi_fused__native_batch_norm_legit_no_training_relu_3,"ax",@progbits
	.align	128
        .global         triton_poi_fused__native_batch_norm_legit_no_training_relu_3
        .type           triton_poi_fused__native_batch_norm_legit_no_training_relu_3,@function
        .size           triton_poi_fused__native_batch_norm_legit_no_training_relu_3,(.L_x_1 - triton_poi_fused__native_batch_norm_legit_no_training_relu_3)
        .other          triton_poi_fused__native_batch_norm_legit_no_training_relu_3,@"STO_CUDA_ENTRY STV_DEFAULT"
triton_poi_fused__native_batch_norm_legit_no_training_relu_3:
.text.triton_poi_fused__native_batch_norm_legit_no_training_relu_3:
[----:B------:R-:W-:Y:S01]  /*0000*/  LDC R1, c[0x0][0x28] ;  /* 0x00000a00ff017b82 */ /* 0x000fe20000000800 */
[----:B------:R-:W1:Y:S07]  /*0010*/  S2R R0, SR_TID.X ;  /* 0x0000000000007919 */ /* 0x000e6e0000002100 */
[----:B------:R-:W2:Y:S01]  /*0020*/  LDC.64 R2, c[0x0][0x220] ;  /* 0x00008800ff027b82 */ /* 0x000ea20000000a00 */
[----:B------:R-:W-:Y:S01]  /*0030*/  ULDC.64 UR4, c[0x0][0x208] ;  /* 0x0000820000047ab9 */ /* 0x000fe20000000a00 */
[----:B------:R-:W3:Y:S06]  /*0040*/  S2R R7, SR_CTAID.X ;  /* 0x0000000000077919 */ /* 0x000eec0000002500 */
[----:B------:R-:W4:Y:S08]  /*0050*/  LDC.64 R8, c[0x0][0x228] ;  /* 0x00008a00ff087b82 */ /* 0x000f300000000a00 */
[----:B------:R-:W5:Y:S01]  /*0060*/  LDC.64 R10, c[0x0][0x230] ;  /* 0x00008c00ff0a7b82 */ /* 0x000f620000000a00 */
[----:B-1----:R-:W-:-:S02]  /*0070*/  SHF.L.U32 R0, R0, 0x1, RZ ;  /* 0x0000000100007819 */ /* 0x002fc400000006ff */
[----:B---3--:R-:W-:Y:S02]  /*0080*/  SHF.R.S32.HI R5, RZ, 0x17, R7 ;  /* 0x00000017ff057819 */ /* 0x008fe40000011407 */
[----:B------:R-:W-:Y:S02]  /*0090*/  LOP3.LUT R0, R0, 0xfe, RZ, 0xc0, !PT ;  /* 0x000000fe00007812 */ /* 0x000fe400078ec0ff */
[----:B------:R-:W-:Y:S02]  /*00a0*/  SGXT R5, R5, 0x1 ;  /* 0x000000010505781a */ /* 0x000fe40000000200 */
[----:B------:R-:W-:Y:S02]  /*00b0*/  LEA R0, R7, R0, 0x8 ;  /* 0x0000000007007211 */ /* 0x000fe400078e40ff */
[----:B------:R-:W1:Y:S02]  /*00c0*/  LDC.64 R6, c[0x0][0x218] ;  /* 0x00008600ff067b82 */ /* 0x000e640000000a00 */
[----:B------:R-:W-:-:S04]  /*00d0*/  LEA.HI R5, R5, R0, RZ, 0x3 ;  /* 0x0000000005057211 */ /* 0x000fc800078f18ff */
[----:B------:R-:W-:-:S04]  /*00e0*/  LOP3.LUT R5, R5, 0xfffffff8, RZ, 0xc0, !PT ;  /* 0xfffffff805057812 */ /* 0x000fc800078ec0ff */
[----:B------:R-:W-:Y:S02]  /*00f0*/  IADD3 R13, R0, -R5, RZ ;  /* 0x80000005000d7210 */ /* 0x000fe40007ffe0ff */
[----:B------:R-:W3:Y:S03]  /*0100*/  LDC.64 R4, c[0x0][0x210] ;  /* 0x00008400ff047b82 */ /* 0x000ee60000000a00 */
[----:B--2---:R-:W-:-:S06]  /*0110*/  IMAD.WIDE R2, R13, 0x4, R2 ;  /* 0x000000040d027825 */ /* 0x004fcc00078e0202 */
[----:B------:R-:W2:Y:S01]  /*0120*/  LDG.E.EL.64 R2, desc[UR4][R2.64] ;  /* 0x0000000402027981 */ /* 0x000ea2000c2e1b00 */
[----:B-1----:R-:W-:-:S04]  /*0130*/  IMAD.WIDE R6, R13, 0x4, R6 ;  /* 0x000000040d067825 */ /* 0x002fc800078e0206 */
[C---:B----4-:R-:W-:Y:S02]  /*0140*/  IMAD.WIDE R8, R13.reuse, 0x4, R8 ;  /* 0x000000040d087825 */ /* 0x050fe400078e0208 */
[----:B------:R-:W4:Y:S02]  /*0150*/  LDG.E.EL.64 R6, desc[UR4][R6.64] ;  /* 0x0000000406067981 */ /* 0x000f24000c2e1b00 */
[----:B-----5:R-:W-:Y:S02]  /*0160*/  IMAD.WIDE R10, R13, 0x4, R10 ;  /* 0x000000040d0a7825 */ /* 0x020fe400078e020a */
[----:B------:R-:W5:Y:S02]  /*0170*/  LDG.E.EL.64 R8, desc[UR4][R8.64] ;  /* 0x0000000408087981 */ /* 0x000f64000c2e1b00 */
[----:B---3--:R-:W-:Y:S02]  /*0180*/  IMAD.WIDE R4, R0, 0x4, R4 ;  /* 0x0000000400047825 */ /* 0x008fe400078e0204 */
[----:B------:R-:W5:Y:S04]  /*0190*/  LDG.E.EL.64 R10, desc[UR4][R10.64] ;  /* 0x000000040a0a7981 */ /* 0x000f68000c2e1b00 */
[----:B------:R-:W4:Y:S01]  /*01a0*/  LDG.E.64 R4, desc[UR4][R4.64] ;  /* 0x0000000404047981 */ /* 0x000f22000c1e1b00 */
[----:B------:R-:W-:Y:S01]  /*01b0*/  HFMA2.MMA R14, -RZ, RZ, 1.625, 0 ;  /* 0x3e800000ff0e7435 */ /* 0x000fe200000001ff */
[----:B--2---:R-:W-:Y:S01]  /*01c0*/  FADD R2, R2, 9.9999997473787516356e-06 ;  /* 0x3727c5ac02027421 */ /* 0x004fe20000000000 */
[----:B------:R-:W-:-:S03]  /*01d0*/  FADD R3, R3, 9.9999997473787516356e-06 ;  /* 0x3727c5ac03037421 */ /* 0x000fc60000000000 */
[----:B------:R-:W1:Y:S08]  /*01e0*/  MUFU.SQRT R12, R2 ;  /* 0x00000002000c7308 */ /* 0x000e700000002000 */
[----:B------:R2:W3:Y:S01]  /*01f0*/  MUFU.SQRT R13, R3 ;  /* 0x00000003000d7308 */ /* 0x0004e20000002000 */
[C---:B-1----:R-:W-:Y:S02]  /*0200*/  FSETP.GT.AND P0, PT, R12.reuse, 8.50705917302346158658e+37, PT ;  /* 0x7e8000000c00780b */ /* 0x042fe40003f04000 */
[----:B------:R-:W-:Y:S01]  /*0210*/  FSETP.GEU.AND P2, PT, R12, 1.175494350822287508e-38, PT ;  /* 0x008000000c00780b */ /* 0x000fe20003f4e000 */
[----:B--2---:R-:W1:Y:S01]  /*0220*/  LDC.64 R2, c[0x0][0x238] ;  /* 0x00008e00ff027b82 */ /* 0x004e620000000a00 */
[----:B---3--:R-:W-:-:S02]  /*0230*/  FSETP.GT.AND P1, PT, R13, 8.50705917302346158658e+37, PT ;  /* 0x7e8000000d00780b */ /* 0x008fc40003f24000 */
[----:B------:R-:W-:-:S07]  /*0240*/  FSETP.GEU.AND P3, PT, R13, 1.175494350822287508e-38, PT ;  /* 0x008000000d00780b */ /* 0x000fce0003f6e000 */
[----:B------:R-:W-:-:S04]  /*0250*/  @P0 FMUL R12, R12, 0.25 ;  /* 0x3e8000000c0c0820 */ /* 0x000fc80000400000 */
[----:B------:R-:W-:Y:S01]  /*0260*/  @!P2 FMUL R12, R12, 16777216 ;  /* 0x4b8000000c0ca820 */ /* 0x000fe20000400000 */
[----:B------:R-:W-:-:S04]  /*0270*/  @P1 FMUL R13, R13, 0.25 ;  /* 0x3e8000000d0d1820 */ /* 0x000fc80000400000 */
[----:B------:R-:W-:Y:S01]  /*0280*/  @!P3 FMUL R13, R13, 16777216 ;  /* 0x4b8000000d0db820 */ /* 0x000fe20000400000 */
[----:B------:R-:W2:Y:S01]  /*0290*/  MUFU.RCP R12, R12 ;  /* 0x0000000c000c7308 */ /* 0x000ea20000001000 */
[----:B------:R-:W-:-:S07]  /*02a0*/  FSEL R15, R14, 1, P0 ;  /* 0x3f8000000e0f7808 */ /* 0x000fce0000000000 */
[----:B------:R-:W3:Y:S01]  /*02b0*/  MUFU.RCP R13, R13 ;  /* 0x0000000d000d7308 */ /* 0x000ee20000001000 */
[----:B------:R-:W-:Y:S01]  /*02c0*/  FSEL R14, R14, 1, P1 ;  /* 0x3f8000000e0e7808 */ /* 0x000fe20000800000 */
[----:B------:R-:W-:-:S04]  /*02d0*/  @!P2 FMUL R15, R15, 16777216 ;  /* 0x4b8000000f0fa820 */ /* 0x000fc80000400000 */
[----:B------:R-:W-:Y:S01]  /*02e0*/  @!P3 FMUL R14, R14, 16777216 ;  /* 0x4b8000000e0eb820 */ /* 0x000fe20000400000 */
[----:B----4-:R-:W-:Y:S01]  /*02f0*/  FADD R5, R5, -R7 ;  /* 0x8000000705057221 */ /* 0x010fe20000000000 */
[----:B------:R-:W-:Y:S01]  /*0300*/  FADD R4, R4, -R6 ;  /* 0x8000000604047221 */ /* 0x000fe20000000000 */
[----:B--2---:R-:W-:Y:S01]  /*0310*/  FMUL R15, R12, R15 ;  /* 0x0000000f0c0f7220 */ /* 0x004fe20000400000 */
[----:B---3--:R-:W-:-:S03]  /*0320*/  FMUL R14, R13, R14 ;  /* 0x0000000e0d0e7220 */ /* 0x008fc60000400000 */
[----:B------:R-:W-:Y:S01]  /*0330*/  FMUL R15, R4, R15 ;  /* 0x0000000f040f7220 */ /* 0x000fe20000400000 */
[----:B------:R-:W-:-:S03]  /*0340*/  FMUL R14, R5, R14 ;  /* 0x0000000e050e7220 */ /* 0x000fc60000400000 */
[----:B-----5:R-:W-:Y:S01]  /*0350*/  FFMA R8, R8, R15, R10 ;  /* 0x0000000f08087223 */ /* 0x020fe2000000000a */
[----:B------:R-:W-:-:S04]  /*0360*/  FFMA R9, R9, R14, R11 ;  /* 0x0000000e09097223 */ /* 0x000fc8000000000b */
[----:B------:R-:W-:Y:S02]  /*0370*/  FSETP.GEU.AND P0, PT, R8, RZ, PT ;  /* 0x000000ff0800720b */ /* 0x000fe40003f0e000 */
[C---:B------:R-:W-:Y:S01]  /*0380*/  FSETP.GEU.AND P1, PT, R9.reuse, RZ, PT ;  /* 0x000000ff0900720b */ /* 0x040fe20003f2e000 */
[----:B-1----:R-:W-:Y:S01]  /*0390*/  IMAD.WIDE R2, R0, 0x4, R2 ;  /* 0x0000000400027825 */ /* 0x002fe200078e0202 */
[----:B------:R-:W-:Y:S02]  /*03a0*/  FSEL R8, R8, RZ, P0 ;  /* 0x000000ff08087208 */ /* 0x000fe40000000000 */
[----:B------:R-:W-:-:S05]  /*03b0*/  FSEL R9, R9, RZ, P1 ;  /* 0x000000ff09097208 */ /* 0x000fca0000800000 */
[----:B------:R-:W-:Y:S01]  /*03c0*/  STG.E.64 desc[UR4][R2.64], R8 ;  /* 0x0000000802007986 */ /* 0x000fe2000c101b04 */
[----:B------:R-:W-:Y:S05]  /*03d0*/  EXIT ;  /* 0x000000000000794d */ /* 0x000fea0003800000 */
.L_x_0:
[----:B------:R-:W-:-:S00]  /*03e0*/  BRA `(.L_x_0) ;  /* 0xfffffffc00fc7947 */ /* 0x000fc0000383ffff */
[----:B------:R-:W-:-:S00]  /*03f0*/  NOP ;  /* 0x0000000000007918 */ /* 0x000fc00000000000 */
        /* <DEDUP_REMOVED lines=8> */
.L_x_1:


//--------------------- .nv.global.init           --------------------------
	.section	.nv.global.init,"aw",@progbits
.nv.global.init:
	.type		_$_str,@object
	.size		_$_str,(_$_str_$_2 - _$_str)
_$_str:
        /*0000*/ 	.byte	0x5f, 0x5f, 0x43, 0x55, 0x44, 0x41, 0x5f, 0x46, 0x54, 0x5a, 0x00
	.type		_$_str_$_2,@object
	.size		_$_str_$_2,(.L_1 - _$_str_$_2)
_$_str_$_2:
        /*000b*/ 	.byte	0x5f, 0x5f, 0x43, 0x55, 0x44, 0x41, 0x5f, 0x50, 0x52, 0x45, 0x43, 0x5f, 0x53, 0x51, 0x52, 0x54
        /*001b*/ 	.byte	0x00
.L_1:


//--------------------- .nv.constant0.triton_poi_fused__native_batch_norm_legit_no_training_relu_3 --------------------------
	.section	.nv.constant0.triton_poi_fused__native_batch_norm_legit_no_training_relu_3,"a",@progbits
	.sectionflags	@""
	.align	4
.nv.constant0.triton_poi_fused__native_batch_norm_legit_no_training_relu_3:
	.zero		580
